//
// Generated by NVIDIA NVVM Compiler
//
// Compiler Build ID: CL-36424714
// Cuda compilation tools, release 13.0, V13.0.88
// Based on NVVM 20.0.0
//

.version 9.0
.target sm_100
.address_size 64

	// .globl	_Z12addMatrixGPUPfS_S_i

.visible .entry _Z12addMatrixGPUPfS_S_i(
	.param .u64 .ptr .align 1 _Z12addMatrixGPUPfS_S_i_param_0,
	.param .u64 .ptr .align 1 _Z12addMatrixGPUPfS_S_i_param_1,
	.param .u64 .ptr .align 1 _Z12addMatrixGPUPfS_S_i_param_2,
	.param .u32 _Z12addMatrixGPUPfS_S_i_param_3
)
{
	.reg .pred 	%p<2>;
	.reg .b32 	%r<7>;
	.reg .b32 	%f<4>;
	.reg .b64 	%rd<11>;

	ld.param.u64 	%rd1, [_Z12addMatrixGPUPfS_S_i_param_0];
	ld.param.u64 	%rd2, [_Z12addMatrixGPUPfS_S_i_param_1];
	ld.param.u64 	%rd3, [_Z12addMatrixGPUPfS_S_i_param_2];
	ld.param.u32 	%r2, [_Z12addMatrixGPUPfS_S_i_param_3];
	mov.u32 	%r3, %ctaid.x;
	mov.u32 	%r4, %tid.x;
	mov.u32 	%r5, %ntid.x;
	mad.lo.s32 	%r1, %r3, %r5, %r4;
	mul.lo.s32 	%r6, %r2, %r2;
	setp.ge.u32 	%p1, %r1, %r6;
	@%p1 bra 	$L__BB0_2;
	cvta.to.global.u64 	%rd4, %rd2;
	cvta.to.global.u64 	%rd5, %rd3;
	cvta.to.global.u64 	%rd6, %rd1;
	mul.wide.u32 	%rd7, %r1, 4;
	add.s64 	%rd8, %rd4, %rd7;
	ld.global.f32 	%f1, [%rd8];
	add.s64 	%rd9, %rd5, %rd7;
	ld.global.f32 	%f2, [%rd9];
	add.f32 	%f3, %f1, %f2;
	add.s64 	%rd10, %rd6, %rd7;
	st.global.f32 	[%rd10], %f3;
$L__BB0_2:
	ret;

}


// ===== COMPILED SASS (sm_100) =====

	.target	sm_100

	.elftype	@"ET_EXEC"


//--------------------- .note.nv.tkinfo           --------------------------
	.section	.note.nv.tkinfo,"",@"SHT_NOTE"
	.sectionflags	@"SHF_NOTE_NV_TKINFO"
	.tkinfo
        /*0018*/ 	.word	0x00000002
        /*0030*/ 	.string	""
        /*0030*/ 	.string	"ptxas"
        /*0030*/ 	.string	"Cuda compilation tools, release 13.0, V13.0.88"
        /*0030*/ 	.string	"Build cuda_13.0.r13.0/compiler.36424714_0"
        /*0030*/ 	.string	"-arch sm_100 -m 64 "



//--------------------- .note.nv.cuinfo           --------------------------
	.section	.note.nv.cuinfo,"",@"SHT_NOTE"
	.sectionflags	@"SHF_NOTE_NV_CUINFO"
        /*0018*/ 	.short	0x0002
        /*001a*/ 	.short	0x0064
        /*001c*/ 	.short	0x0082
	.zero		2


//--------------------- .nv.info                  --------------------------
	.section	.nv.info,"",@"SHT_CUDA_INFO"
	.align	4


	//----- nvinfo : EIATTR_REGCOUNT
	.align		4
        /*0000*/ 	.byte	0x04, 0x2f
        /*0002*/ 	.short	(.L_1 - .L_0)
	.align		4
.L_0:
        /*0004*/ 	.word	index@(_Z12addMatrixGPUPfS_S_i)
        /*0008*/ 	.word	0x0000000c


	//----- nvinfo : EIATTR_FRAME_SIZE
	.align		4
.L_1:
        /*000c*/ 	.byte	0x04, 0x11
        /*000e*/ 	.short	(.L_3 - .L_2)
	.align		4
.L_2:
        /*0010*/ 	.word	index@(_Z12addMatrixGPUPfS_S_i)
        /*0014*/ 	.word	0x00000000


	//----- nvinfo : EIATTR_MIN_STACK_SIZE
	.align		4
.L_3:
        /*0018*/ 	.byte	0x04, 0x12
        /*001a*/ 	.short	(.L_5 - .L_4)
	.align		4
.L_4:
        /*001c*/ 	.word	index@(_Z12addMatrixGPUPfS_S_i)
        /*0020*/ 	.word	0x00000000
.L_5:


//--------------------- .nv.compat                --------------------------
	.section	.nv.compat,"",@"SHT_CUDA_COMPAT_INFO"
	.align	4
        /*0000*/ 	.byte	0x02, 0x09, 0x00, 0x00, 0x02, 0x02, 0x01, 0x00, 0x02, 0x05, 0x05, 0x00, 0x03, 0x07, 0x01, 0x01
        /*0010*/ 	.byte	0x02, 0x03, 0x00, 0x00, 0x02, 0x06, 0x01, 0x00, 0x04, 0x0b, 0x08, 0x00, 0x09, 0x00, 0x00, 0x00
        /*0020*/ 	.byte	0x00, 0x00, 0x00, 0x00


//--------------------- .nv.info._Z12addMatrixGPUPfS_S_i --------------------------
	.section	.nv.info._Z12addMatrixGPUPfS_S_i,"",@"SHT_CUDA_INFO"
	.sectionflags	@""
	.align	4


	//----- nvinfo : EIATTR_CUDA_API_VERSION
	.align		4
        /*0000*/ 	.byte	0x04, 0x37
        /*0002*/ 	.short	(.L_7 - .L_6)
.L_6:
        /*0004*/ 	.word	0x00000082


	//----- nvinfo : EIATTR_KPARAM_INFO
	.align		4
.L_7:
        /*0008*/ 	.byte	0x04, 0x17
        /*000a*/ 	.short	(.L_9 - .L_8)
.L_8:
        /*000c*/ 	.word	0x00000000
        /*0010*/ 	.short	0x0003
        /*0012*/ 	.short	0x0018
        /*0014*/ 	.byte	0x00, 0xf0, 0x11, 0x00


	//----- nvinfo : EIATTR_KPARAM_INFO
	.align		4
.L_9:
        /*0018*/ 	.byte	0x04, 0x17
        /*001a*/ 	.short	(.L_11 - .L_10)
.L_10:
        /*001c*/ 	.word	0x00000000
        /*0020*/ 	.short	0x0002
        /*0022*/ 	.short	0x0010
        /*0024*/ 	.byte	0x00, 0xf5, 0x21, 0x00


	//----- nvinfo : EIATTR_KPARAM_INFO
	.align		4
.L_11:
        /*0028*/ 	.byte	0x04, 0x17
        /*002a*/ 	.short	(.L_13 - .L_12)
.L_12:
        /*002c*/ 	.word	0x00000000
        /*0030*/ 	.short	0x0001
        /*0032*/ 	.short	0x0008
        /*0034*/ 	.byte	0x00, 0xf5, 0x21, 0x00


	//----- nvinfo : EIATTR_KPARAM_INFO
	.align		4
.L_13:
        /*0038*/ 	.byte	0x04, 0x17
        /*003a*/ 	.short	(.L_15 - .L_14)
.L_14:
        /*003c*/ 	.word	0x00000000
        /*0040*/ 	.short	0x0000
        /*0042*/ 	.short	0x0000
        /*0044*/ 	.byte	0x00, 0xf5, 0x21, 0x00


	//----- nvinfo : EIATTR_SPARSE_MMA_MASK
	.align		4
.L_15:
        /*0048*/ 	.byte	0x03, 0x50
        /*004a*/ 	.short	0x0000


	//----- nvinfo : EIATTR_MAXREG_COUNT
	.align		4
        /*004c*/ 	.byte	0x03, 0x1b
        /*004e*/ 	.short	0x00ff


	//----- nvinfo : EIATTR_MERCURY_ISA_VERSION
	.align		4
        /*0050*/ 	.byte	0x03, 0x5f
        /*0052*/ 	.short	0x0101


	//----- nvinfo : EIATTR_VRC_CTA_INIT_COUNT
	.align		4
        /*0054*/ 	.byte	0x02, 0x4a
	.zero		1
	.zero		1


	//----- nvinfo : EIATTR_EXIT_INSTR_OFFSETS
	.align		4
        /*0058*/ 	.byte	0x04, 0x1c
        /*005a*/ 	.short	(.L_17 - .L_16)


	//   ....[0]....
.L_16:
        /*005c*/ 	.word	0x00000080


	//   ....[1]....
        /*0060*/ 	.word	0x00000140


	//----- nvinfo : EIATTR_CBANK_PARAM_SIZE
	.align		4
.L_17:
        /*0064*/ 	.byte	0x03, 0x19
        /*0066*/ 	.short	0x001c


	//----- nvinfo : EIATTR_PARAM_CBANK
	.align		4
        /*0068*/ 	.byte	0x04, 0x0a
        /*006a*/ 	.short	(.L_19 - .L_18)
	.align		4
.L_18:
        /*006c*/ 	.word	index@(.nv.constant0._Z12addMatrixGPUPfS_S_i)
        /*0070*/ 	.short	0x0380
        /*0072*/ 	.short	0x001c


	//----- nvinfo : EIATTR_SW_WAR
	.align		4
.L_19:
        /*0074*/ 	.byte	0x04, 0x36
        /*0076*/ 	.short	(.L_21 - .L_20)
.L_20:
        /*0078*/ 	.word	0x00000008
.L_21:


//--------------------- .nv.callgraph             --------------------------
	.section	.nv.callgraph,"",@"SHT_CUDA_CALLGRAPH"
	.align	4
	.sectionentsize	8
	.align		4
        /*0000*/ 	.word	0x00000000
	.align		4
        /*0004*/ 	.word	0xffffffff
	.align		4
        /*0008*/ 	.word	0x00000000
	.align		4
        /*000c*/ 	.word	0xfffffffe
	.align		4
        /*0010*/ 	.word	0x00000000
	.align		4
        /*0014*/ 	.word	0xfffffffd
	.align		4
        /*0018*/ 	.word	0x00000000
	.align		4
        /*001c*/ 	.word	0xfffffffc


//--------------------- .text._Z12addMatrixGPUPfS_S_i --------------------------
	.section	.text._Z12addMatrixGPUPfS_S_i,"ax",@progbits
	.align	128
        .global         _Z12addMatrixGPUPfS_S_i
        .type           _Z12addMatrixGPUPfS_S_i,@function
        .size           _Z12addMatrixGPUPfS_S_i,(.L_x_1 - _Z12addMatrixGPUPfS_S_i)
        .other          _Z12addMatrixGPUPfS_S_i,@"STO_CUDA_ENTRY STV_DEFAULT"
_Z12addMatrixGPUPfS_S_i:
.text._Z12addMatrixGPUPfS_S_i:
[----:B------:R-:W-:Y:S01]  /*0000*/  LDC R1, c[0x0][0x37c] ;  /* 0x0000df00ff017b82 */ /* 0x000fe20000000800 */
[----:B------:R-:W0:Y:S07]  /*0010*/  S2R R9, SR_TID.X ;  /* 0x0000000000097919 */ /* 0x000e2e0000002100 */
[----:B------:R-:W0:Y:S01]  /*0020*/  S2UR UR5, SR_CTAID.X ;  /* 0x00000000000579c3 */ /* 0x000e220000002500 */
[----:B------:R-:W1:Y:S07]  /*0030*/  LDCU UR4, c[0x0][0x398] ;  /* 0x00007300ff0477ac */ /* 0x000e6e0008000800 */
[----:B------:R-:W0:Y:S01]  /*0040*/  LDC R0, c[0x0][0x360] ;  /* 0x0000d800ff007b82 */ /* 0x000e220000000800 */
[----:B-1----:R-:W-:Y:S01]  /*0050*/  UIMAD UR4, UR4, UR4, URZ ;  /* 0x00000004040472a4 */ /* 0x002fe2000f8e02ff */
[----:B0-----:R-:W-:-:S05]  /*0060*/  IMAD R9, R0, UR5, R9 ;  /* 0x0000000500097c24 */ /* 0x001fca000f8e0209 */
[----:B------:R-:W-:-:S13]  /*0070*/  ISETP.GE.U32.AND P0, PT, R9, UR4, PT ;  /* 0x0000000409007c0c */ /* 0x000fda000bf06070 */
[----:B------:R-:W-:Y:S05]  /*0080*/  @P0 EXIT ;  /* 0x000000000000094d */ /* 0x000fea0003800000 */
[----:B------:R-:W0:Y:S01]  /*0090*/  LDC.64 R2, c[0x0][0x388] ;  /* 0x0000e200ff027b82 */ /* 0x000e220000000a00 */
[----:B------:R-:W1:Y:S07]  /*00a0*/  LDCU.64 UR4, c[0x0][0x358] ;  /* 0x00006b00ff0477ac */ /* 0x000e6e0008000a00 */
[----:B------:R-:W2:Y:S08]  /*00b0*/  LDC.64 R4, c[0x0][0x390] ;  /* 0x0000e400ff047b82 */ /* 0x000eb00000000a00 */
[----:B------:R-:W3:Y:S01]  /*00c0*/  LDC.64 R6, c[0x0][0x380] ;  /* 0x0000e000ff067b82 */ /* 0x000ee20000000a00 */
[----:B0-----:R-:W-:-:S06]  /*00d0*/  IMAD.WIDE.U32 R2, R9, 0x4, R2 ;  /* 0x0000000409027825 */ /* 0x001fcc00078e0002 */
[----:B-1----:R-:W4:Y:S01]  /*00e0*/  LDG.E R2, desc[UR4][R2.64] ;  /* 0x0000000402027981 */ /* 0x002f22000c1e1900 */
[----:B--2---:R-:W-:-:S06]  /*00f0*/  IMAD.WIDE.U32 R4, R9, 0x4, R4 ;  /* 0x0000000409047825 */ /* 0x004fcc00078e0004 */
[----:B------:R-:W4:Y:S01]  /*0100*/  LDG.E R5, desc[UR4][R4.64] ;  /* 0x0000000404057981 */ /* 0x000f22000c1e1900 */
[----:B---3--:R-:W-:-:S04]  /*0110*/  IMAD.WIDE.U32 R6, R9, 0x4, R6 ;  /* 0x0000000409067825 */ /* 0x008fc800078e0006 */
[----:B----4-:R-:W-:-:S05]  /*0120*/  FADD R9, R2, R5 ;  /* 0x0000000502097221 */ /* 0x010fca0000000000 */
[----:B------:R-:W-:Y:S01]  /*0130*/  STG.E desc[UR4][R6.64], R9 ;  /* 0x0000000906007986 */ /* 0x000fe2000c101904 */
[----:B------:R-:W-:Y:S05]  /*0140*/  EXIT ;  /* 0x000000000000794d */ /* 0x000fea0003800000 */
.L_x_0:
[----:B------:R-:W-:-:S00]  /*0150*/  BRA `(.L_x_0) ;  /* 0xfffffffc00fc7947 */ /* 0x000fc0000383ffff */
[----:B------:R-:W-:-:S00]  /*0160*/  NOP ;  /* 0x0000000000007918 */ /* 0x000fc00000000000 */
        /* <DEDUP_REMOVED lines=9> */
.L_x_1:


//--------------------- .nv.shared.reserved.0     --------------------------
	.section	.nv.shared.reserved.0,"aw",@nobits
	.weak		__nv_reservedSMEM_offset_0_alias
	.size		__nv_reservedSMEM_offset_0_alias, 0, 64
	.other		__nv_reservedSMEM_offset_0_alias,@"STO_CUDA_RESERVED_SHARED STV_DEFAULT"
__nv_reservedSMEM_offset_0_alias:
	.zero		0
	.zero		64


//--------------------- .nv.constant0._Z12addMatrixGPUPfS_S_i --------------------------
	.section	.nv.constant0._Z12addMatrixGPUPfS_S_i,"a",@progbits
	.sectionflags	@""
	.align	4
.nv.constant0._Z12addMatrixGPUPfS_S_i:
	.zero		924


//--------------------- SYMBOLS --------------------------

	.type		.nv.reservedSmem.offset0,@object
	.size		.nv.reservedSmem.offset0,0x4
